//
// Generated by NVIDIA NVVM Compiler
//
// Compiler Build ID: CL-36424714
// Cuda compilation tools, release 13.0, V13.0.88
// Based on NVVM 20.0.0
//

.version 9.0
.target sm_100
.address_size 64

	// .globl	_Z23find_first_match_kernelPKcmS0_PKmS2_Pym

.visible .entry _Z23find_first_match_kernelPKcmS0_PKmS2_Pym(
	.param .u64 .ptr .align 1 _Z23find_first_match_kernelPKcmS0_PKmS2_Pym_param_0,
	.param .u64 _Z23find_first_match_kernelPKcmS0_PKmS2_Pym_param_1,
	.param .u64 .ptr .align 1 _Z23find_first_match_kernelPKcmS0_PKmS2_Pym_param_2,
	.param .u64 .ptr .align 1 _Z23find_first_match_kernelPKcmS0_PKmS2_Pym_param_3,
	.param .u64 .ptr .align 1 _Z23find_first_match_kernelPKcmS0_PKmS2_Pym_param_4,
	.param .u64 .ptr .align 1 _Z23find_first_match_kernelPKcmS0_PKmS2_Pym_param_5,
	.param .u64 _Z23find_first_match_kernelPKcmS0_PKmS2_Pym_param_6
)
{
	.reg .pred 	%p<6>;
	.reg .b16 	%rs<3>;
	.reg .b32 	%r<6>;
	.reg .b64 	%rd<34>;

	ld.param.u64 	%rd10, [_Z23find_first_match_kernelPKcmS0_PKmS2_Pym_param_0];
	ld.param.u64 	%rd11, [_Z23find_first_match_kernelPKcmS0_PKmS2_Pym_param_1];
	ld.param.u64 	%rd12, [_Z23find_first_match_kernelPKcmS0_PKmS2_Pym_param_2];
	ld.param.u64 	%rd13, [_Z23find_first_match_kernelPKcmS0_PKmS2_Pym_param_3];
	ld.param.u64 	%rd14, [_Z23find_first_match_kernelPKcmS0_PKmS2_Pym_param_4];
	ld.param.u64 	%rd15, [_Z23find_first_match_kernelPKcmS0_PKmS2_Pym_param_5];
	ld.param.u64 	%rd16, [_Z23find_first_match_kernelPKcmS0_PKmS2_Pym_param_6];
	mov.u32 	%r1, %ctaid.x;
	cvt.u64.u32 	%rd1, %r1;
	setp.le.u64 	%p1, %rd16, %rd1;
	@%p1 bra 	$L__BB0_7;
	cvta.to.global.u64 	%rd17, %rd14;
	shl.b64 	%rd18, %rd1, 3;
	add.s64 	%rd19, %rd17, %rd18;
	ld.global.u64 	%rd2, [%rd19];
	max.u64 	%rd20, %rd11, %rd2;
	sub.s64 	%rd21, %rd20, %rd2;
	mov.u32 	%r2, %ctaid.y;
	mov.u32 	%r3, %ntid.x;
	mov.u32 	%r4, %tid.x;
	mad.lo.s32 	%r5, %r2, %r3, %r4;
	cvt.u64.u32 	%rd3, %r5;
	setp.lt.u64 	%p2, %rd21, %rd3;
	@%p2 bra 	$L__BB0_7;
	cvta.to.global.u64 	%rd22, %rd13;
	add.s64 	%rd4, %rd22, %rd18;
	setp.eq.s64 	%p3, %rd2, 0;
	@%p3 bra 	$L__BB0_6;
	ld.global.u64 	%rd5, [%rd4];
	cvta.to.global.u64 	%rd6, %rd10;
	cvta.to.global.u64 	%rd7, %rd12;
	mov.b64 	%rd33, 0;
	bra.uni 	$L__BB0_5;
$L__BB0_4:
	add.s64 	%rd33, %rd33, 1;
	setp.eq.s64 	%p5, %rd33, %rd2;
	@%p5 bra 	$L__BB0_6;
$L__BB0_5:
	add.s64 	%rd25, %rd33, %rd3;
	add.s64 	%rd26, %rd6, %rd25;
	ld.global.u8 	%rs1, [%rd26];
	add.s64 	%rd27, %rd33, %rd5;
	add.s64 	%rd28, %rd7, %rd27;
	ld.global.u8 	%rs2, [%rd28];
	setp.eq.s16 	%p4, %rs1, %rs2;
	@%p4 bra 	$L__BB0_4;
	bra.uni 	$L__BB0_7;
$L__BB0_6:
	cvta.to.global.u64 	%rd29, %rd15;
	add.s64 	%rd31, %rd29, %rd18;
	atom.global.min.u64 	%rd32, [%rd31], %rd3;
$L__BB0_7:
	ret;

}
	// .globl	_Z24increment_matches_kernelPimPKyPKmm
.visible .entry _Z24increment_matches_kernelPimPKyPKmm(
	.param .u64 .ptr .align 1 _Z24increment_matches_kernelPimPKyPKmm_param_0,
	.param .u64 _Z24increment_matches_kernelPimPKyPKmm_param_1,
	.param .u64 .ptr .align 1 _Z24increment_matches_kernelPimPKyPKmm_param_2,
	.param .u64 .ptr .align 1 _Z24increment_matches_kernelPimPKyPKmm_param_3,
	.param .u64 _Z24increment_matches_kernelPimPKyPKmm_param_4
)
{
	.reg .pred 	%p<6>;
	.reg .b32 	%r<4>;
	.reg .b64 	%rd<21>;

	ld.param.u64 	%rd5, [_Z24increment_matches_kernelPimPKyPKmm_param_0];
	ld.param.u64 	%rd6, [_Z24increment_matches_kernelPimPKyPKmm_param_1];
	ld.param.u64 	%rd7, [_Z24increment_matches_kernelPimPKyPKmm_param_2];
	ld.param.u64 	%rd8, [_Z24increment_matches_kernelPimPKyPKmm_param_3];
	ld.param.u64 	%rd9, [_Z24increment_matches_kernelPimPKyPKmm_param_4];
	mov.u32 	%r1, %ctaid.x;
	cvt.u64.u32 	%rd1, %r1;
	setp.le.u64 	%p1, %rd9, %rd1;
	@%p1 bra 	$L__BB1_4;
	cvta.to.global.u64 	%rd10, %rd7;
	cvta.to.global.u64 	%rd11, %rd8;
	shl.b64 	%rd12, %rd1, 3;
	add.s64 	%rd13, %rd10, %rd12;
	ld.global.u64 	%rd2, [%rd13];
	add.s64 	%rd14, %rd11, %rd12;
	ld.global.u64 	%rd3, [%rd14];
	setp.eq.s64 	%p2, %rd2, -1;
	add.s64 	%rd15, %rd3, %rd2;
	setp.gt.u64 	%p3, %rd15, %rd6;
	or.pred  	%p4, %p2, %p3;
	@%p4 bra 	$L__BB1_4;
	mov.u32 	%r2, %tid.x;
	cvt.u64.u32 	%rd17, %r2;
	add.s64 	%rd4, %rd2, %rd17;
	setp.le.u64 	%p5, %rd3, %rd17;
	@%p5 bra 	$L__BB1_4;
	cvta.to.global.u64 	%rd18, %rd5;
	shl.b64 	%rd19, %rd4, 2;
	add.s64 	%rd20, %rd18, %rd19;
	atom.global.add.u32 	%r3, [%rd20], 1;
$L__BB1_4:
	ret;

}


// ===== COMPILED SASS (sm_100) =====

	.target	sm_100

	.elftype	@"ET_EXEC"


//--------------------- .note.nv.tkinfo           --------------------------
	.section	.note.nv.tkinfo,"",@"SHT_NOTE"
	.sectionflags	@"SHF_NOTE_NV_TKINFO"
	.tkinfo
        /*0018*/ 	.word	0x00000002
        /*0030*/ 	.string	""
        /*0030*/ 	.string	"ptxas"
        /*0030*/ 	.string	"Cuda compilation tools, release 13.0, V13.0.88"
        /*0030*/ 	.string	"Build cuda_13.0.r13.0/compiler.36424714_0"
        /*0030*/ 	.string	"-arch sm_100 -m 64 "



//--------------------- .note.nv.cuinfo           --------------------------
	.section	.note.nv.cuinfo,"",@"SHT_NOTE"
	.sectionflags	@"SHF_NOTE_NV_CUINFO"
        /*0018*/ 	.short	0x0002
        /*001a*/ 	.short	0x0064
        /*001c*/ 	.short	0x0082
	.zero		2


//--------------------- .nv.info                  --------------------------
	.section	.nv.info,"",@"SHT_CUDA_INFO"
	.align	4


	//----- nvinfo : EIATTR_REGCOUNT
	.align		4
        /*0000*/ 	.byte	0x04, 0x2f
        /*0002*/ 	.short	(.L_1 - .L_0)
	.align		4
.L_0:
        /*0004*/ 	.word	index@(_Z23find_first_match_kernelPKcmS0_PKmS2_Pym)
        /*0008*/ 	.word	0x00000012


	//----- nvinfo : EIATTR_FRAME_SIZE
	.align		4
.L_1:
        /*000c*/ 	.byte	0x04, 0x11
        /*000e*/ 	.short	(.L_3 - .L_2)
	.align		4
.L_2:
        /*0010*/ 	.word	index@(_Z23find_first_match_kernelPKcmS0_PKmS2_Pym)
        /*0014*/ 	.word	0x00000000


	//----- nvinfo : EIATTR_REGCOUNT
	.align		4
.L_3:
        /*0018*/ 	.byte	0x04, 0x2f
        /*001a*/ 	.short	(.L_5 - .L_4)
	.align		4
.L_4:
        /*001c*/ 	.word	index@(_Z24increment_matches_kernelPimPKyPKmm)
        /*0020*/ 	.word	0x0000000c


	//----- nvinfo : EIATTR_FRAME_SIZE
	.align		4
.L_5:
        /*0024*/ 	.byte	0x04, 0x11
        /*0026*/ 	.short	(.L_7 - .L_6)
	.align		4
.L_6:
        /*0028*/ 	.word	index@(_Z24increment_matches_kernelPimPKyPKmm)
        /*002c*/ 	.word	0x00000000


	//----- nvinfo : EIATTR_MIN_STACK_SIZE
	.align		4
.L_7:
        /*0030*/ 	.byte	0x04, 0x12
        /*0032*/ 	.short	(.L_9 - .L_8)
	.align		4
.L_8:
        /*0034*/ 	.word	index@(_Z24increment_matches_kernelPimPKyPKmm)
        /*0038*/ 	.word	0x00000000


	//----- nvinfo : EIATTR_MIN_STACK_SIZE
	.align		4
.L_9:
        /*003c*/ 	.byte	0x04, 0x12
        /*003e*/ 	.short	(.L_11 - .L_10)
	.align		4
.L_10:
        /*0040*/ 	.word	index@(_Z23find_first_match_kernelPKcmS0_PKmS2_Pym)
        /*0044*/ 	.word	0x00000000
.L_11:


//--------------------- .nv.compat                --------------------------
	.section	.nv.compat,"",@"SHT_CUDA_COMPAT_INFO"
	.align	4
        /*0000*/ 	.byte	0x02, 0x09, 0x00, 0x00, 0x02, 0x02, 0x01, 0x00, 0x02, 0x05, 0x05, 0x00, 0x03, 0x07, 0x01, 0x01
        /*0010*/ 	.byte	0x02, 0x03, 0x00, 0x00, 0x02, 0x06, 0x01, 0x00, 0x04, 0x0b, 0x08, 0x00, 0x09, 0x00, 0x00, 0x00
        /*0020*/ 	.byte	0x00, 0x00, 0x00, 0x00


//--------------------- .nv.info._Z24increment_matches_kernelPimPKyPKmm --------------------------
	.section	.nv.info._Z24increment_matches_kernelPimPKyPKmm,"",@"SHT_CUDA_INFO"
	.sectionflags	@""
	.align	4


	//----- nvinfo : EIATTR_CUDA_API_VERSION
	.align		4
        /*0000*/ 	.byte	0x04, 0x37
        /*0002*/ 	.short	(.L_13 - .L_12)
.L_12:
        /*0004*/ 	.word	0x00000082


	//----- nvinfo : EIATTR_KPARAM_INFO
	.align		4
.L_13:
        /*0008*/ 	.byte	0x04, 0x17
        /*000a*/ 	.short	(.L_15 - .L_14)
.L_14:
        /*000c*/ 	.word	0x00000000
        /*0010*/ 	.short	0x0004
        /*0012*/ 	.short	0x0020
        /*0014*/ 	.byte	0x00, 0xf0, 0x21, 0x00


	//----- nvinfo : EIATTR_KPARAM_INFO
	.align		4
.L_15:
        /*0018*/ 	.byte	0x04, 0x17
        /*001a*/ 	.short	(.L_17 - .L_16)
.L_16:
        /*001c*/ 	.word	0x00000000
        /*0020*/ 	.short	0x0003
        /*0022*/ 	.short	0x0018
        /*0024*/ 	.byte	0x00, 0xf5, 0x21, 0x00


	//----- nvinfo : EIATTR_KPARAM_INFO
	.align		4
.L_17:
        /*0028*/ 	.byte	0x04, 0x17
        /*002a*/ 	.short	(.L_19 - .L_18)
.L_18:
        /*002c*/ 	.word	0x00000000
        /*0030*/ 	.short	0x0002
        /*0032*/ 	.short	0x0010
        /*0034*/ 	.byte	0x00, 0xf5, 0x21, 0x00


	//----- nvinfo : EIATTR_KPARAM_INFO
	.align		4
.L_19:
        /*0038*/ 	.byte	0x04, 0x17
        /*003a*/ 	.short	(.L_21 - .L_20)
.L_20:
        /*003c*/ 	.word	0x00000000
        /*0040*/ 	.short	0x0001
        /*0042*/ 	.short	0x0008
        /*0044*/ 	.byte	0x00, 0xf0, 0x21, 0x00


	//----- nvinfo : EIATTR_KPARAM_INFO
	.align		4
.L_21:
        /*0048*/ 	.byte	0x04, 0x17
        /*004a*/ 	.short	(.L_23 - .L_22)
.L_22:
        /*004c*/ 	.word	0x00000000
        /*0050*/ 	.short	0x0000
        /*0052*/ 	.short	0x0000
        /*0054*/ 	.byte	0x00, 0xf5, 0x21, 0x00


	//----- nvinfo : EIATTR_SPARSE_MMA_MASK
	.align		4
.L_23:
        /*0058*/ 	.byte	0x03, 0x50
        /*005a*/ 	.short	0x0000


	//----- nvinfo : EIATTR_MAXREG_COUNT
	.align		4
        /*005c*/ 	.byte	0x03, 0x1b
        /*005e*/ 	.short	0x00ff


	//----- nvinfo : EIATTR_MERCURY_ISA_VERSION
	.align		4
        /*0060*/ 	.byte	0x03, 0x5f
        /*0062*/ 	.short	0x0101


	//----- nvinfo : EIATTR_VRC_CTA_INIT_COUNT
	.align		4
        /*0064*/ 	.byte	0x02, 0x4a
	.zero		1
	.zero		1


	//----- nvinfo : EIATTR_EXIT_INSTR_OFFSETS
	.align		4
        /*0068*/ 	.byte	0x04, 0x1c
        /*006a*/ 	.short	(.L_25 - .L_24)


	//   ....[0]....
.L_24:
        /*006c*/ 	.word	0x00000050


	//   ....[1]....
        /*0070*/ 	.word	0x000001b0


	//   ....[2]....
        /*0074*/ 	.word	0x000001f0


	//   ....[3]....
        /*0078*/ 	.word	0x00000270


	//----- nvinfo : EIATTR_CBANK_PARAM_SIZE
	.align		4
.L_25:
        /*007c*/ 	.byte	0x03, 0x19
        /*007e*/ 	.short	0x0028


	//----- nvinfo : EIATTR_PARAM_CBANK
	.align		4
        /*0080*/ 	.byte	0x04, 0x0a
        /*0082*/ 	.short	(.L_27 - .L_26)
	.align		4
.L_26:
        /*0084*/ 	.word	index@(.nv.constant0._Z24increment_matches_kernelPimPKyPKmm)
        /*0088*/ 	.short	0x0380
        /*008a*/ 	.short	0x0028


	//----- nvinfo : EIATTR_SW_WAR
	.align		4
.L_27:
        /*008c*/ 	.byte	0x04, 0x36
        /*008e*/ 	.short	(.L_29 - .L_28)
.L_28:
        /*0090*/ 	.word	0x00000008
.L_29:


//--------------------- .nv.info._Z23find_first_match_kernelPKcmS0_PKmS2_Pym --------------------------
	.section	.nv.info._Z23find_first_match_kernelPKcmS0_PKmS2_Pym,"",@"SHT_CUDA_INFO"
	.sectionflags	@""
	.align	4


	//----- nvinfo : EIATTR_CUDA_API_VERSION
	.align		4
        /*0000*/ 	.byte	0x04, 0x37
        /*0002*/ 	.short	(.L_31 - .L_30)
.L_30:
        /*0004*/ 	.word	0x00000082


	//----- nvinfo : EIATTR_KPARAM_INFO
	.align		4
.L_31:
        /*0008*/ 	.byte	0x04, 0x17
        /*000a*/ 	.short	(.L_33 - .L_32)
.L_32:
        /*000c*/ 	.word	0x00000000
        /*0010*/ 	.short	0x0006
        /*0012*/ 	.short	0x0030
        /*0014*/ 	.byte	0x00, 0xf0, 0x21, 0x00


	//----- nvinfo : EIATTR_KPARAM_INFO
	.align		4
.L_33:
        /*0018*/ 	.byte	0x04, 0x17
        /*001a*/ 	.short	(.L_35 - .L_34)
.L_34:
        /*001c*/ 	.word	0x00000000
        /*0020*/ 	.short	0x0005
        /*0022*/ 	.short	0x0028
        /*0024*/ 	.byte	0x00, 0xf5, 0x21, 0x00


	//----- nvinfo : EIATTR_KPARAM_INFO
	.align		4
.L_35:
        /*0028*/ 	.byte	0x04, 0x17
        /*002a*/ 	.short	(.L_37 - .L_36)
.L_36:
        /*002c*/ 	.word	0x00000000
        /*0030*/ 	.short	0x0004
        /*0032*/ 	.short	0x0020
        /*0034*/ 	.byte	0x00, 0xf5, 0x21, 0x00


	//----- nvinfo : EIATTR_KPARAM_INFO
	.align		4
.L_37:
        /*0038*/ 	.byte	0x04, 0x17
        /*003a*/ 	.short	(.L_39 - .L_38)
.L_38:
        /*003c*/ 	.word	0x00000000
        /*0040*/ 	.short	0x0003
        /*0042*/ 	.short	0x0018
        /*0044*/ 	.byte	0x00, 0xf5, 0x21, 0x00


	//----- nvinfo : EIATTR_KPARAM_INFO
	.align		4
.L_39:
        /*0048*/ 	.byte	0x04, 0x17
        /*004a*/ 	.short	(.L_41 - .L_40)
.L_40:
        /*004c*/ 	.word	0x00000000
        /*0050*/ 	.short	0x0002
        /*0052*/ 	.short	0x0010
        /*0054*/ 	.byte	0x00, 0xf5, 0x21, 0x00


	//----- nvinfo : EIATTR_KPARAM_INFO
	.align		4
.L_41:
        /*0058*/ 	.byte	0x04, 0x17
        /*005a*/ 	.short	(.L_43 - .L_42)
.L_42:
        /*005c*/ 	.word	0x00000000
        /*0060*/ 	.short	0x0001
        /*0062*/ 	.short	0x0008
        /*0064*/ 	.byte	0x00, 0xf0, 0x21, 0x00


	//----- nvinfo : EIATTR_KPARAM_INFO
	.align		4
.L_43:
        /*0068*/ 	.byte	0x04, 0x17
        /*006a*/ 	.short	(.L_45 - .L_44)
.L_44:
        /*006c*/ 	.word	0x00000000
        /*0070*/ 	.short	0x0000
        /*0072*/ 	.short	0x0000
        /*0074*/ 	.byte	0x00, 0xf5, 0x21, 0x00


	//----- nvinfo : EIATTR_SPARSE_MMA_MASK
	.align		4
.L_45:
        /*0078*/ 	.byte	0x03, 0x50
        /*007a*/ 	.short	0x0000


	//----- nvinfo : EIATTR_MAXREG_COUNT
	.align		4
        /*007c*/ 	.byte	0x03, 0x1b
        /*007e*/ 	.short	0x00ff


	//----- nvinfo : EIATTR_MERCURY_ISA_VERSION
	.align		4
        /*0080*/ 	.byte	0x03, 0x5f
        /*0082*/ 	.short	0x0101


	//----- nvinfo : EIATTR_VRC_CTA_INIT_COUNT
	.align		4
        /*0084*/ 	.byte	0x02, 0x4a
	.zero		1
	.zero		1


	//----- nvinfo : EIATTR_EXIT_INSTR_OFFSETS
	.align		4
        /*0088*/ 	.byte	0x04, 0x1c
        /*008a*/ 	.short	(.L_47 - .L_46)


	//   ....[0]....
.L_46:
        /*008c*/ 	.word	0x00000050


	//   ....[1]....
        /*0090*/ 	.word	0x000001c0


	//   ....[2]....
        /*0094*/ 	.word	0x00000350


	//   ....[3]....
        /*0098*/ 	.word	0x000003e0


	//----- nvinfo : EIATTR_CBANK_PARAM_SIZE
	.align		4
.L_47:
        /*009c*/ 	.byte	0x03, 0x19
        /*009e*/ 	.short	0x0038


	//----- nvinfo : EIATTR_PARAM_CBANK
	.align		4
        /*00a0*/ 	.byte	0x04, 0x0a
        /*00a2*/ 	.short	(.L_49 - .L_48)
	.align		4
.L_48:
        /*00a4*/ 	.word	index@(.nv.constant0._Z23find_first_match_kernelPKcmS0_PKmS2_Pym)
        /*00a8*/ 	.short	0x0380
        /*00aa*/ 	.short	0x0038


	//----- nvinfo : EIATTR_SW_WAR
	.align		4
.L_49:
        /*00ac*/ 	.byte	0x04, 0x36
        /*00ae*/ 	.short	(.L_51 - .L_50)
.L_50:
        /*00b0*/ 	.word	0x00000008
.L_51:


//--------------------- .nv.callgraph             --------------------------
	.section	.nv.callgraph,"",@"SHT_CUDA_CALLGRAPH"
	.align	4
	.sectionentsize	8
	.align		4
        /*0000*/ 	.word	0x00000000
	.align		4
        /*0004*/ 	.word	0xffffffff
	.align		4
        /*0008*/ 	.word	0x00000000
	.align		4
        /*000c*/ 	.word	0xfffffffe
	.align		4
        /*0010*/ 	.word	0x00000000
	.align		4
        /*0014*/ 	.word	0xfffffffd
	.align		4
        /*0018*/ 	.word	0x00000000
	.align		4
        /*001c*/ 	.word	0xfffffffc


//--------------------- .text._Z24increment_matches_kernelPimPKyPKmm --------------------------
	.section	.text._Z24increment_matches_kernelPimPKyPKmm,"ax",@progbits
	.align	128
        .global         _Z24increment_matches_kernelPimPKyPKmm
        .type           _Z24increment_matches_kernelPimPKyPKmm,@function
        .size           _Z24increment_matches_kernelPimPKyPKmm,(.L_x_4 - _Z24increment_matches_kernelPimPKyPKmm)
        .other          _Z24increment_matches_kernelPimPKyPKmm,@"STO_CUDA_ENTRY STV_DEFAULT"
_Z24increment_matches_kernelPimPKyPKmm:
.text._Z24increment_matches_kernelPimPKyPKmm:
[----:B------:R-:W-:Y:S08]  /*0000*/  LDC R1, c[0x0][0x37c] ;  /* 0x0000df00ff017b82 */ /* 0x000ff00000000800 */
[----:B------:R-:W0:Y:S08]  /*0010*/  S2UR UR4, SR_CTAID.X ;  /* 0x00000000000479c3 */ /* 0x000e300000002500 */
[----:B------:R-:W0:Y:S02]  /*0020*/  LDC.64 R2, c[0x0][0x3a0] ;  /* 0x0000e800ff027b82 */ /* 0x000e240000000a00 */
[----:B0-----:R-:W-:-:S04]  /*0030*/  ISETP.LE.U32.AND P0, PT, R2, UR4, PT ;  /* 0x0000000402007c0c */ /* 0x001fc8000bf03070 */
[----:B------:R-:W-:-:S13]  /*0040*/  ISETP.GE.U32.AND.EX P0, PT, RZ, R3, PT, P0 ;  /* 0x00000003ff00720c */ /* 0x000fda0003f06100 */
[----:B------:R-:W-:Y:S05]  /*0050*/  @P0 EXIT ;  /* 0x000000000000094d */ /* 0x000fea0003800000 */
[----:B------:R-:W0:Y:S01]  /*0060*/  LDCU.128 UR8, c[0x0][0x390] ;  /* 0x00007200ff0877ac */ /* 0x000e220008000c00 */
[----:B------:R-:W1:Y:S01]  /*0070*/  LDC.64 R8, c[0x0][0x388] ;  /* 0x0000e200ff087b82 */ /* 0x000e620000000a00 */
[----:B------:R-:W-:Y:S01]  /*0080*/  USHF.L.U32 UR5, UR4, 0x3, URZ ;  /* 0x0000000304057899 */ /* 0x000fe200080006ff */
[----:B------:R-:W2:Y:S01]  /*0090*/  LDCU.64 UR12, c[0x0][0x358] ;  /* 0x00006b00ff0c77ac */ /* 0x000ea20008000a00 */
[----:B------:R-:W-:Y:S02]  /*00a0*/  USHF.R.U32.HI UR4, URZ, 0x1d, UR4 ;  /* 0x0000001dff047899 */ /* 0x000fe40008011604 */
[----:B0-----:R-:W-:Y:S02]  /*00b0*/  UIADD3 UR6, UP0, UPT, UR5, UR8, URZ ;  /* 0x0000000805067290 */ /* 0x001fe4000ff1e0ff */
[----:B------:R-:W-:Y:S02]  /*00c0*/  UIADD3 UR5, UP1, UPT, UR5, UR10, URZ ;  /* 0x0000000a05057290 */ /* 0x000fe4000ff3e0ff */
[----:B------:R-:W-:-:S02]  /*00d0*/  UIADD3.X UR7, UPT, UPT, UR4, UR9, URZ, UP0, !UPT ;  /* 0x0000000904077290 */ /* 0x000fc400087fe4ff */
[----:B------:R-:W-:Y:S01]  /*00e0*/  UIADD3.X UR4, UPT, UPT, UR4, UR11, URZ, UP1, !UPT ;  /* 0x0000000b04047290 */ /* 0x000fe20008ffe4ff */
[----:B------:R-:W-:Y:S02]  /*00f0*/  IMAD.U32 R2, RZ, RZ, UR6 ;  /* 0x00000006ff027e24 */ /* 0x000fe4000f8e00ff */
[----:B------:R-:W-:Y:S02]  /*0100*/  IMAD.U32 R4, RZ, RZ, UR5 ;  /* 0x00000005ff047e24 */ /* 0x000fe4000f8e00ff */
[----:B------:R-:W-:Y:S02]  /*0110*/  IMAD.U32 R3, RZ, RZ, UR7 ;  /* 0x00000007ff037e24 */ /* 0x000fe4000f8e00ff */
[----:B------:R-:W-:-:S04]  /*0120*/  IMAD.U32 R5, RZ, RZ, UR4 ;  /* 0x00000004ff057e24 */ /* 0x000fc8000f8e00ff */
[----:B--2---:R-:W2:Y:S04]  /*0130*/  LDG.E.64 R2, desc[UR12][R2.64] ;  /* 0x0000000c02027981 */ /* 0x004ea8000c1e1b00 */
[----:B------:R-:W2:Y:S02]  /*0140*/  LDG.E.64 R4, desc[UR12][R4.64] ;  /* 0x0000000c04047981 */ /* 0x000ea4000c1e1b00 */
[----:B--2---:R-:W-:-:S04]  /*0150*/  IADD3 R7, P0, PT, R2, R4, RZ ;  /* 0x0000000402077210 */ /* 0x004fc80007f1e0ff */
[----:B-1----:R-:W-:Y:S01]  /*0160*/  ISETP.GT.U32.AND P1, PT, R7, R8, PT ;  /* 0x000000080700720c */ /* 0x002fe20003f24070 */
[----:B------:R-:W-:Y:S01]  /*0170*/  IMAD.X R0, R3, 0x1, R5, P0 ;  /* 0x0000000103007824 */ /* 0x000fe200000e0605 */
[----:B------:R-:W-:-:S04]  /*0180*/  ISETP.EQ.U32.AND P0, PT, R2, -0x1, PT ;  /* 0xffffffff0200780c */ /* 0x000fc80003f02070 */
[----:B------:R-:W-:-:S04]  /*0190*/  ISETP.GT.U32.AND.EX P1, PT, R0, R9, PT, P1 ;  /* 0x000000090000720c */ /* 0x000fc80003f24110 */
[----:B------:R-:W-:-:S13]  /*01a0*/  ISETP.EQ.OR.EX P0, PT, R3, -0x1, P1, P0 ;  /* 0xffffffff0300780c */ /* 0x000fda0000f02700 */
[----:B------:R-:W-:Y:S05]  /*01b0*/  @P0 EXIT ;  /* 0x000000000000094d */ /* 0x000fea0003800000 */
[----:B------:R-:W0:Y:S02]  /*01c0*/  S2R R7, SR_TID.X ;  /* 0x0000000000077919 */ /* 0x000e240000002100 */
[----:B0-----:R-:W-:-:S04]  /*01d0*/  ISETP.GT.U32.AND P0, PT, R4, R7, PT ;  /* 0x000000070400720c */ /* 0x001fc80003f04070 */
[----:B------:R-:W-:-:S13]  /*01e0*/  ISETP.GT.U32.AND.EX P0, PT, R5, RZ, PT, P0 ;  /* 0x000000ff0500720c */ /* 0x000fda0003f04100 */
[----:B------:R-:W-:Y:S05]  /*01f0*/  @!P0 EXIT ;  /* 0x000000000000894d */ /* 0x000fea0003800000 */
[----:B------:R-:W0:Y:S01]  /*0200*/  LDCU.64 UR4, c[0x0][0x380] ;  /* 0x00007000ff0477ac */ /* 0x000e220008000a00 */
[----:B------:R-:W-:Y:S01]  /*0210*/  IADD3 R7, P0, PT, R2, R7, RZ ;  /* 0x0000000702077210 */ /* 0x000fe20007f1e0ff */
[----:B------:R-:W-:-:S04]  /*0220*/  IMAD.MOV.U32 R5, RZ, RZ, 0x1 ;  /* 0x00000001ff057424 */ /* 0x000fc800078e00ff */
[----:B------:R-:W-:Y:S01]  /*0230*/  IMAD.X R0, RZ, RZ, R3, P0 ;  /* 0x000000ffff007224 */ /* 0x000fe200000e0603 */
[----:B0-----:R-:W-:-:S04]  /*0240*/  LEA R2, P0, R7, UR4, 0x2 ;  /* 0x0000000407027c11 */ /* 0x001fc8000f8010ff */
[----:B------:R-:W-:-:S05]  /*0250*/  LEA.HI.X R3, R7, UR5, R0, 0x2, P0 ;  /* 0x0000000507037c11 */ /* 0x000fca00080f1400 */
[----:B------:R-:W-:Y:S01]  /*0260*/  REDG.E.ADD.STRONG.GPU desc[UR12][R2.64], R5 ;  /* 0x000000050200798e */ /* 0x000fe2000c12e10c */
[----:B------:R-:W-:Y:S05]  /*0270*/  EXIT ;  /* 0x000000000000794d */ /* 0x000fea0003800000 */
.L_x_0:
[----:B------:R-:W-:-:S00]  /*0280*/  BRA `(.L_x_0) ;  /* 0xfffffffc00fc7947 */ /* 0x000fc0000383ffff */
[----:B------:R-:W-:-:S00]  /*0290*/  NOP ;  /* 0x0000000000007918 */ /* 0x000fc00000000000 */
        /* <DEDUP_REMOVED lines=14> */
.L_x_4:


//--------------------- .text._Z23find_first_match_kernelPKcmS0_PKmS2_Pym --------------------------
	.section	.text._Z23find_first_match_kernelPKcmS0_PKmS2_Pym,"ax",@progbits
	.align	128
        .global         _Z23find_first_match_kernelPKcmS0_PKmS2_Pym
        .type           _Z23find_first_match_kernelPKcmS0_PKmS2_Pym,@function
        .size           _Z23find_first_match_kernelPKcmS0_PKmS2_Pym,(.L_x_5 - _Z23find_first_match_kernelPKcmS0_PKmS2_Pym)
        .other          _Z23find_first_match_kernelPKcmS0_PKmS2_Pym,@"STO_CUDA_ENTRY STV_DEFAULT"
_Z23find_first_match_kernelPKcmS0_PKmS2_Pym:
.text._Z23find_first_match_kernelPKcmS0_PKmS2_Pym:
[----:B------:R-:W-:Y:S08]  /*0000*/  LDC R1, c[0x0][0x37c] ;  /* 0x0000df00ff017b82 */ /* 0x000ff00000000800 */
[----:B------:R-:W0:Y:S08]  /*0010*/  S2UR UR4, SR_CTAID.X ;  /* 0x00000000000479c3 */ /* 0x000e300000002500 */
[----:B------:R-:W0:Y:S02]  /*0020*/  LDC.64 R2, c[0x0][0x3b0] ;  /* 0x0000ec00ff027b82 */ /* 0x000e240000000a00 */
[----:B0-----:R-:W-:-:S04]  /*0030*/  ISETP.LE.U32.AND P0, PT, R2, UR4, PT ;  /* 0x0000000402007c0c */ /* 0x001fc8000bf03070 */
[----:B------:R-:W-:-:S13]  /*0040*/  ISETP.GE.U32.AND.EX P0, PT, RZ, R3, PT, P0 ;  /* 0x00000003ff00720c */ /* 0x000fda0003f06100 */
[----:B------:R-:W-:Y:S05]  /*0050*/  @P0 EXIT ;  /* 0x000000000000094d */ /* 0x000fea0003800000 */
[----:B------:R-:W0:Y:S01]  /*0060*/  LDCU.64 UR8, c[0x0][0x3a0] ;  /* 0x00007400ff0877ac */ /* 0x000e220008000a00 */
[----:B------:R-:W1:Y:S01]  /*0070*/  LDC.64 R8, c[0x0][0x388] ;  /* 0x0000e200ff087b82 */ /* 0x000e620000000a00 */
[----:B------:R-:W-:Y:S01]  /*0080*/  USHF.L.U32 UR12, UR4, 0x3, URZ ;  /* 0x00000003040c7899 */ /* 0x000fe200080006ff */
[----:B------:R-:W2:Y:S01]  /*0090*/  LDCU.64 UR10, c[0x0][0x358] ;  /* 0x00006b00ff0a77ac */ /* 0x000ea20008000a00 */
[----:B------:R-:W-:Y:S02]  /*00a0*/  USHF.R.U32.HI UR6, URZ, 0x1d, UR4 ;  /* 0x0000001dff067899 */ /* 0x000fe40008011604 */
[----:B0-----:R-:W-:-:S04]  /*00b0*/  UIADD3 UR4, UP0, UPT, UR12, UR8, URZ ;  /* 0x000000080c047290 */ /* 0x001fc8000ff1e0ff */
[----:B------:R-:W-:Y:S02]  /*00c0*/  UIADD3.X UR5, UPT, UPT, UR6, UR9, URZ, UP0, !UPT ;  /* 0x0000000906057290 */ /* 0x000fe400087fe4ff */
[----:B------:R-:W-:-:S04]  /*00d0*/  IMAD.U32 R2, RZ, RZ, UR4 ;  /* 0x00000004ff027e24 */ /* 0x000fc8000f8e00ff */
[----:B------:R-:W-:-:S06]  /*00e0*/  IMAD.U32 R3, RZ, RZ, UR5 ;  /* 0x00000005ff037e24 */ /* 0x000fcc000f8e00ff */
[----:B--2---:R-:W1:Y:S01]  /*00f0*/  LDG.E.64 R2, desc[UR10][R2.64] ;  /* 0x0000000a02027981 */ /* 0x004e62000c1e1b00 */
[----:B------:R-:W0:Y:S01]  /*0100*/  S2UR UR4, SR_CTAID.Y ;  /* 0x00000000000479c3 */ /* 0x000e220000002600 */
[----:B------:R-:W0:Y:S07]  /*0110*/  S2R R5, SR_TID.X ;  /* 0x0000000000057919 */ /* 0x000e2e0000002100 */
[----:B------:R-:W0:Y:S02]  /*0120*/  LDC R4, c[0x0][0x360] ;  /* 0x0000d800ff047b82 */ /* 0x000e240000000800 */
[----:B0-----:R-:W-:Y:S01]  /*0130*/  IMAD R4, R4, UR4, R5 ;  /* 0x0000000404047c24 */ /* 0x001fe2000f8e0205 */
[----:B-1----:R-:W-:-:S04]  /*0140*/  ISETP.GT.U32.AND P0, PT, R2, R8, PT ;  /* 0x000000080200720c */ /* 0x002fc80003f04070 */
[----:B------:R-:W-:-:S04]  /*0150*/  ISETP.GT.U32.AND.EX P0, PT, R3, R9, PT, P0 ;  /* 0x000000090300720c */ /* 0x000fc80003f04100 */
[C---:B------:R-:W-:Y:S02]  /*0160*/  SEL R7, R2.reuse, R8, P0 ;  /* 0x0000000802077207 */ /* 0x040fe40000000000 */
[----:B------:R-:W-:Y:S02]  /*0170*/  SEL R9, R3, R9, P0 ;  /* 0x0000000903097207 */ /* 0x000fe40000000000 */
[----:B------:R-:W-:-:S04]  /*0180*/  IADD3 R7, P1, PT, -R2, R7, RZ ;  /* 0x0000000702077210 */ /* 0x000fc80007f3e1ff */
[----:B------:R-:W-:Y:S01]  /*0190*/  ISETP.GE.U32.AND P0, PT, R7, R4, PT ;  /* 0x000000040700720c */ /* 0x000fe20003f06070 */
[----:B------:R-:W-:-:S05]  /*01a0*/  IMAD.X R0, R9, 0x1, ~R3, P1 ;  /* 0x0000000109007824 */ /* 0x000fca00008e0e03 */
[----:B------:R-:W-:-:S13]  /*01b0*/  ISETP.GE.U32.AND.EX P0, PT, R0, RZ, PT, P0 ;  /* 0x000000ff0000720c */ /* 0x000fda0003f06100 */
[----:B------:R-:W-:Y:S05]  /*01c0*/  @!P0 EXIT ;  /* 0x000000000000894d */ /* 0x000fea0003800000 */
[----:B------:R-:W0:Y:S01]  /*01d0*/  LDCU.64 UR4, c[0x0][0x398] ;  /* 0x00007300ff0477ac */ /* 0x000e220008000a00 */
[----:B------:R-:W-:-:S04]  /*01e0*/  ISETP.NE.U32.AND P0, PT, R2, RZ, PT ;  /* 0x000000ff0200720c */ /* 0x000fc80003f05070 */
[----:B------:R-:W-:Y:S01]  /*01f0*/  ISETP.NE.AND.EX P0, PT, R3, RZ, PT, P0 ;  /* 0x000000ff0300720c */ /* 0x000fe20003f05300 */
[----:B0-----:R-:W-:-:S04]  /*0200*/  UIADD3 UR4, UP0, UPT, UR12, UR4, URZ ;  /* 0x000000040c047290 */ /* 0x001fc8000ff1e0ff */
[----:B------:R-:W-:-:S08]  /*0210*/  UIADD3.X UR5, UPT, UPT, UR6, UR5, URZ, UP0, !UPT ;  /* 0x0000000506057290 */ /* 0x000fd000087fe4ff */
[----:B------:R-:W-:Y:S05]  /*0220*/  @!P0 BRA `(.L_x_1) ;  /* 0x0000000000508947 */ /* 0x000fea0003800000 */
[----:B------:R-:W-:Y:S01]  /*0230*/  IMAD.U32 R6, RZ, RZ, UR4 ;  /* 0x00000004ff067e24 */ /* 0x000fe2000f8e00ff */
[----:B------:R-:W0:Y:S01]  /*0240*/  LDC.64 R12, c[0x0][0x380] ;  /* 0x0000e000ff0c7b82 */ /* 0x000e220000000a00 */
[----:B------:R-:W-:-:S06]  /*0250*/  IMAD.U32 R7, RZ, RZ, UR5 ;  /* 0x00000005ff077e24 */ /* 0x000fcc000f8e00ff */
[----:B------:R-:W5:Y:S01]  /*0260*/  LDG.E.64 R6, desc[UR10][R6.64] ;  /* 0x0000000a06067981 */ /* 0x000f62000c1e1b00 */
[----:B------:R-:W1:Y:S01]  /*0270*/  LDC.64 R14, c[0x0][0x390] ;  /* 0x0000e400ff0e7b82 */ /* 0x000e620000000a00 */
[----:B------:R-:W-:Y:S01]  /*0280*/  UMOV UR4, URZ ;  /* 0x000000ff00047c82 */ /* 0x000fe20008000000 */
[----:B------:R-:W-:-:S05]  /*0290*/  UMOV UR5, URZ ;  /* 0x000000ff00057c82 */ /* 0x000fca0008000000 */
.L_x_2:
[----:B-1---5:R-:W-:Y:S02]  /*02a0*/  IADD3 R10, P2, P3, R14, UR4, R6 ;  /* 0x000000040e0a7c10 */ /* 0x022fe4000fb5e006 */
[----:B0-----:R-:W-:Y:S02]  /*02b0*/  IADD3 R8, P0, P1, R12, UR4, R4 ;  /* 0x000000040c087c10 */ /* 0x001fe4000f91e004 */
[----:B------:R-:W-:Y:S02]  /*02c0*/  IADD3.X R11, PT, PT, R15, UR5, R7, P2, P3 ;  /* 0x000000050f0b7c10 */ /* 0x000fe400097e6407 */
[----:B------:R-:W-:-:S04]  /*02d0*/  IADD3.X R9, PT, PT, R13, UR5, RZ, P0, P1 ;  /* 0x000000050d097c10 */ /* 0x000fc800087e24ff */
[----:B------:R-:W2:Y:S04]  /*02e0*/  LDG.E.U8 R11, desc[UR10][R10.64] ;  /* 0x0000000a0a0b7981 */ /* 0x000ea8000c1e1100 */
[----:B------:R-:W2:Y:S01]  /*02f0*/  LDG.E.U8 R8, desc[UR10][R8.64] ;  /* 0x0000000a08087981 */ /* 0x000ea2000c1e1100 */
[----:B------:R-:W-:-:S04]  /*0300*/  UIADD3 UR4, UP0, UPT, UR4, 0x1, URZ ;  /* 0x0000000104047890 */ /* 0x000fc8000ff1e0ff */
[----:B------:R-:W-:Y:S02]  /*0310*/  UIADD3.X UR5, UPT, UPT, URZ, UR5, URZ, UP0, !UPT ;  /* 0x00000005ff057290 */ /* 0x000fe400087fe4ff */
[----:B------:R-:W-:-:S04]  /*0320*/  ISETP.NE.U32.AND P0, PT, R2, UR4, PT ;  /* 0x0000000402007c0c */ /* 0x000fc8000bf05070 */
[----:B------:R-:W-:Y:S02]  /*0330*/  ISETP.NE.AND.EX P0, PT, R3, UR5, PT, P0 ;  /* 0x0000000503007c0c */ /* 0x000fe4000bf05300 */
[----:B--2---:R-:W-:-:S13]  /*0340*/  ISETP.NE.AND P1, PT, R8, R11, PT ;  /* 0x0000000b0800720c */ /* 0x004fda0003f25270 */
[----:B------:R-:W-:Y:S05]  /*0350*/  @P1 EXIT ;  /* 0x000000000000194d */ /* 0x000fea0003800000 */
[----:B------:R-:W-:Y:S05]  /*0360*/  @P0 BRA `(.L_x_2) ;  /* 0xfffffffc00cc0947 */ /* 0x000fea000383ffff */
.L_x_1:
[----:B------:R-:W0:Y:S01]  /*0370*/  LDCU.64 UR8, c[0x0][0x3a8] ;  /* 0x00007500ff0877ac */ /* 0x000e220008000a00 */
[----:B------:R-:W-:Y:S01]  /*0380*/  IMAD.MOV.U32 R5, RZ, RZ, RZ ;  /* 0x000000ffff057224 */ /* 0x000fe200078e00ff */
[----:B0-----:R-:W-:-:S04]  /*0390*/  UIADD3 UR7, UP0, UPT, UR12, UR8, URZ ;  /* 0x000000080c077290 */ /* 0x001fc8000ff1e0ff */
[----:B------:R-:W-:Y:S02]  /*03a0*/  UIADD3.X UR8, UPT, UPT, UR6, UR9, URZ, UP0, !UPT ;  /* 0x0000000906087290 */ /* 0x000fe400087fe4ff */
[----:B------:R-:W-:-:S04]  /*03b0*/  IMAD.U32 R2, RZ, RZ, UR7 ;  /* 0x00000007ff027e24 */ /* 0x000fc8000f8e00ff */
[----:B------:R-:W-:-:S05]  /*03c0*/  IMAD.U32 R3, RZ, RZ, UR8 ;  /* 0x00000008ff037e24 */ /* 0x000fca000f8e00ff */
[----:B------:R-:W-:Y:S01]  /*03d0*/  REDG.E.MIN.64.STRONG.GPU desc[UR10][R2.64], R4 ;  /* 0x000000040200798e */ /* 0x000fe2000c92e50a */
[----:B------:R-:W-:Y:S05]  /*03e0*/  EXIT ;  /* 0x000000000000794d */ /* 0x000fea0003800000 */
.L_x_3:
        /* <DEDUP_REMOVED lines=9> */
.L_x_5:


//--------------------- .nv.shared.reserved.0     --------------------------
	.section	.nv.shared.reserved.0,"aw",@nobits
	.weak		__nv_reservedSMEM_offset_0_alias
	.size		__nv_reservedSMEM_offset_0_alias, 0, 64
	.other		__nv_reservedSMEM_offset_0_alias,@"STO_CUDA_RESERVED_SHARED STV_DEFAULT"
__nv_reservedSMEM_offset_0_alias:
	.zero		0
	.zero		64


//--------------------- .nv.constant0._Z24increment_matches_kernelPimPKyPKmm --------------------------
	.section	.nv.constant0._Z24increment_matches_kernelPimPKyPKmm,"a",@progbits
	.sectionflags	@""
	.align	4
.nv.constant0._Z24increment_matches_kernelPimPKyPKmm:
	.zero		936


//--------------------- .nv.constant0._Z23find_first_match_kernelPKcmS0_PKmS2_Pym --------------------------
	.section	.nv.constant0._Z23find_first_match_kernelPKcmS0_PKmS2_Pym,"a",@progbits
	.sectionflags	@""
	.align	4
.nv.constant0._Z23find_first_match_kernelPKcmS0_PKmS2_Pym:
	.zero		952


//--------------------- SYMBOLS --------------------------

	.type		.nv.reservedSmem.offset0,@object
	.size		.nv.reservedSmem.offset0,0x4
